	.headerflags	@"EF_CUDA_TEXMODE_UNIFIED EF_CUDA_64BIT_ADDRESS EF_CUDA_ACCELERATORS EF_CUDA_SM90 EF_CUDA_VIRTUAL_SM(EF_CUDA_SM90)"
	.elftype	@"ET_EXEC"


//--------------------- .nv.info                  --------------------------
	.section	.nv.info,"",@"SHT_CUDA_INFO"
	.align	4


	//----- nvinfo : EIATTR_REGCOUNT
	.align		4
        /*0000*/ 	.byte	0x04, 0x2f
        /*0002*/ 	.short	(.L_3 - .L_2)
	.align		4
.L_2:
        /*0004*/ 	.word	index@(triton_poi_fused__native_batch_norm_legit_no_training_relu_19)
        /*0008*/ 	.word	0x00000020


	//----- nvinfo : EIATTR_MIN_STACK_SIZE
	.align		4
.L_3:
        /*000c*/ 	.byte	0x04, 0x12
        /*000e*/ 	.short	(.L_5 - .L_4)
	.align		4
.L_4:
        /*0010*/ 	.word	index@(triton_poi_fused__native_batch_norm_legit_no_training_relu_19)
        /*0014*/ 	.word	0x00000000


	//----- nvinfo : EIATTR_FRAME_SIZE
	.align		4
.L_5:
        /*0018*/ 	.byte	0x04, 0x11
        /*001a*/ 	.short	(.L_7 - .L_6)
	.align		4
.L_6:
        /*001c*/ 	.word	index@(triton_poi_fused__native_batch_norm_legit_no_training_relu_19)
        /*0020*/ 	.word	0x00000000


	//----- nvinfo : EIATTR_MIN_STACK_SIZE
	.align		4
.L_7:
        /*0024*/ 	.byte	0x04, 0x12
        /*0026*/ 	.short	(.L_9 - .L_8)
	.align		4
.L_8:
        /*0028*/ 	.word	index@(triton_poi_fused__native_batch_norm_legit_no_training_relu_19)
        /*002c*/ 	.word	0x00000000
.L_9:


//--------------------- .nv.info.triton_poi_fused__native_batch_norm_legit_no_training_relu_19 --------------------------
	.section	.nv.info.triton_poi_fused__native_batch_norm_legit_no_training_relu_19,"",@"SHT_CUDA_INFO"
	.sectionflags	@""
	.align	4


	//----- nvinfo : EIATTR_CUDA_API_VERSION
	.align		4
        /*0000*/ 	.byte	0x04, 0x37
        /*0002*/ 	.short	(.L_11 - .L_10)
.L_10:
        /*0004*/ 	.word	0x0000007c


	//----- nvinfo : EIATTR_KPARAM_INFO
	.align		4
.L_11:
        /*0008*/ 	.byte	0x04, 0x17
        /*000a*/ 	.short	(.L_13 - .L_12)
.L_12:
        /*000c*/ 	.word	0x00000000
        /*0010*/ 	.short	0x0007
        /*0012*/ 	.short	0x0034
        /*0014*/ 	.byte	0x00, 0xf0, 0x11, 0x00


	//----- nvinfo : EIATTR_KPARAM_INFO
	.align		4
.L_13:
        /*0018*/ 	.byte	0x04, 0x17
        /*001a*/ 	.short	(.L_15 - .L_14)
.L_14:
        /*001c*/ 	.word	0x00000000
        /*0020*/ 	.short	0x0006
        /*0022*/ 	.short	0x0030
        /*0024*/ 	.byte	0x00, 0xf0, 0x11, 0x00


	//----- nvinfo : EIATTR_KPARAM_INFO
	.align		4
.L_15:
        /*0028*/ 	.byte	0x04, 0x17
        /*002a*/ 	.short	(.L_17 - .L_16)
.L_16:
        /*002c*/ 	.word	0x00000000
        /*0030*/ 	.short	0x0005
        /*0032*/ 	.short	0x0028
        /*0034*/ 	.byte	0x00, 0xf4, 0x21, 0x00


	//----- nvinfo : EIATTR_KPARAM_INFO
	.align		4
.L_17:
        /*0038*/ 	.byte	0x04, 0x17
        /*003a*/ 	.short	(.L_19 - .L_18)
.L_18:
        /*003c*/ 	.word	0x00000000
        /*0040*/ 	.short	0x0004
        /*0042*/ 	.short	0x0020
        /*0044*/ 	.byte	0x00, 0xf4, 0x21, 0x00


	//----- nvinfo : EIATTR_KPARAM_INFO
	.align		4
.L_19:
        /*0048*/ 	.byte	0x04, 0x17
        /*004a*/ 	.short	(.L_21 - .L_20)
.L_20:
        /*004c*/ 	.word	0x00000000
        /*0050*/ 	.short	0x0003
        /*0052*/ 	.short	0x0018
        /*0054*/ 	.byte	0x00, 0xf4, 0x21, 0x00


	//----- nvinfo : EIATTR_KPARAM_INFO
	.align		4
.L_21:
        /*0058*/ 	.byte	0x04, 0x17
        /*005a*/ 	.short	(.L_23 - .L_22)
.L_22:
        /*005c*/ 	.word	0x00000000
        /*0060*/ 	.short	0x0002
        /*0062*/ 	.short	0x0010
        /*0064*/ 	.byte	0x00, 0xf4, 0x21, 0x00


	//----- nvinfo : EIATTR_KPARAM_INFO
	.align		4
.L_23:
        /*0068*/ 	.byte	0x04, 0x17
        /*006a*/ 	.short	(.L_25 - .L_24)
.L_24:
        /*006c*/ 	.word	0x00000000
        /*0070*/ 	.short	0x0001
        /*0072*/ 	.short	0x0008
        /*0074*/ 	.byte	0x00, 0xf4, 0x21, 0x00


	//----- nvinfo : EIATTR_KPARAM_INFO
	.align		4
.L_25:
        /*0078*/ 	.byte	0x04, 0x17
        /*007a*/ 	.short	(.L_27 - .L_26)
.L_26:
        /*007c*/ 	.word	0x00000000
        /*0080*/ 	.short	0x0000
        /*0082*/ 	.short	0x0000
        /*0084*/ 	.byte	0x00, 0xf4, 0x21, 0x00


	//----- nvinfo : EIATTR_SPARSE_MMA_MASK
	.align		4
.L_27:
        /*0088*/ 	.byte	0x03, 0x50
        /*008a*/ 	.short	0x0000


	//----- nvinfo : EIATTR_MAXREG_COUNT
	.align		4
        /*008c*/ 	.byte	0x03, 0x1b
        /*008e*/ 	.short	0x00ff


	//----- nvinfo : EIATTR_EXIT_INSTR_OFFSETS
	.align		4
        /*0090*/ 	.byte	0x04, 0x1c
        /*0092*/ 	.short	(.L_29 - .L_28)


	//   ....[0]....
.L_28:
        /*0094*/ 	.word	0x00001080


	//   ....[1]....
        /*0098*/ 	.word	0x00001100


	//----- nvinfo : EIATTR_REQNTID
	.align		4
.L_29:
        /*009c*/ 	.byte	0x04, 0x10
        /*009e*/ 	.short	(.L_31 - .L_30)
.L_30:
        /*00a0*/ 	.word	0x00000100
        /*00a4*/ 	.word	0x00000001
        /*00a8*/ 	.word	0x00000001


	//----- nvinfo : EIATTR_CBANK_PARAM_SIZE
	.align		4
.L_31:
        /*00ac*/ 	.byte	0x03, 0x19
        /*00ae*/ 	.short	0x0038


	//----- nvinfo : EIATTR_PARAM_CBANK
	.align		4
        /*00b0*/ 	.byte	0x04, 0x0a
        /*00b2*/ 	.short	(.L_33 - .L_32)
	.align		4
.L_32:
        /*00b4*/ 	.word	index@(.nv.constant0.triton_poi_fused__native_batch_norm_legit_no_training_relu_19)
        /*00b8*/ 	.short	0x0210
        /*00ba*/ 	.short	0x0038


	//----- nvinfo : EIATTR_SW_WAR
	.align		4
.L_33:
        /*00bc*/ 	.byte	0x04, 0x36
        /*00be*/ 	.short	(.L_35 - .L_34)
.L_34:
        /*00c0*/ 	.word	0x00000008
.L_35:


//--------------------- .nv.callgraph             --------------------------
	.section	.nv.callgraph,"",@"SHT_CUDA_CALLGRAPH"
	.align	4
	.sectionentsize	8
	.align		4
        /*0000*/ 	.word	0x00000000
	.align		4
        /*0004*/ 	.word	0xffffffff
	.align		4
        /*0008*/ 	.word	0x00000000
	.align		4
        /*000c*/ 	.word	0xfffffffe
	.align		4
        /*0010*/ 	.word	0x00000000
	.align		4
        /*0014*/ 	.word	0xfffffffd
	.align		4
        /*0018*/ 	.word	0x00000000
	.align		4
        /*001c*/ 	.word	0xfffffffc


//--------------------- .nv.constant4             --------------------------
	.section	.nv.constant4,"a",@progbits
	.align	8
	.align		8
.nv.constant4:
        /*0000*/ 	.dword	_$_str
	.align		8
        /*0008*/ 	.dword	_$_str_$_2


//--------------------- .text.triton_poi_fused__native_batch_norm_legit_no_training_relu_19 --------------------------
	.section	.text.triton_poi_fused__native_batch_norm_legit_no_training_relu_19,"ax",@progbits
	.sectionflags	@"SHF_BARRIERS=1"
	.align	128
        .global         triton_poi_fused__native_batch_norm_legit_no_training_relu_19
        .type           triton_poi_fused__native_batch_norm_legit_no_training_relu_19,@function
        .size           triton_poi_fused__native_batch_norm_legit_no_training_relu_19,(.L_x_1 - triton_poi_fused__native_batch_norm_legit_no_training_relu_19)
        .other          triton_poi_fused__native_batch_norm_legit_no_training_relu_19,@"STO_CUDA_ENTRY STV_DEFAULT"
triton_poi_fused__native_batch_norm_legit_no_training_relu_19:
.text.triton_poi_fused__native_batch_norm_legit_no_training_relu_19:
[----:B------:R-:W0:Y:S01]  /*0000*/  LDC R1, c[0x0][0x28] ;  /* 0x00000a00ff017b82 */ /* 0x000e220000000800 */
[----:B------:R-:W1:Y:S07]  /*0010*/  S2R R0, SR_TID.X ;  /* 0x0000000000007919 */ /* 0x000e6e0000002100 */
[----:B------:R-:W2:Y:S01]  /*0020*/  LDC.64 R24, c[0x0][0x210] ;  /* 0x00008400ff187b82 */ /* 0x000ea20000000a00 */
[----:B------:R-:W-:Y:S01]  /*0030*/  ULDC.64 UR6, c[0x0][0x208] ;  /* 0x0000820000067ab9 */ /* 0x000fe20000000a00 */
[----:B------:R-:W3:Y:S01]  /*0040*/  S2R R3, SR_CTAID.Y ;  /* 0x0000000000037919 */ /* 0x000ee20000002600 */
[----:B------:R-:W4:Y:S01]  /*0050*/  S2R R5, SR_CTAID.X ;  /* 0x0000000000057919 */ /* 0x000f220000002500 */
[----:B-1----:R-:W-:Y:S01]  /*0060*/  IMAD.SHL.U32 R21, R0, 0x4, RZ ;  /* 0x0000000400157824 */ /* 0x002fe200078e00ff */
[----:B------:R-:W-:-:S02]  /*0070*/  SHF.R.U32.HI R7, RZ, 0x6, R0 ;  /* 0x00000006ff077819 */ /* 0x000fc40000011600 */
[--C-:B---3--:R-:W-:Y:S02]  /*0080*/  SHF.R.S32.HI R29, RZ, 0x17, R3.reuse ;  /* 0x00000017ff1d7819 */ /* 0x108fe40000011403 */
[----:B------:R-:W-:Y:S02]  /*0090*/  LOP3.LUT R2, R21, 0xfc, RZ, 0xc0, !PT ;  /* 0x000000fc15027812 */ /* 0x000fe400078ec0ff */
[----:B------:R-:W-:Y:S02]  /*00a0*/  SGXT R29, R29, 0x1 ;  /* 0x000000011d1d781a */ /* 0x000fe40000000200 */
[----:B------:R-:W-:Y:S01]  /*00b0*/  PRMT R16, R2, 0x6540, R3 ;  /* 0x0000654002107816 */ /* 0x000fe20000000003 */
[----:B----4-:R-:W-:Y:S01]  /*00c0*/  IMAD.SHL.U32 R2, R5, 0x10, RZ ;  /* 0x0000001005027824 */ /* 0x010fe200078e00ff */
[----:B------:R-:W-:Y:S02]  /*00d0*/  SGXT.U32 R5, R7, 0x2 ;  /* 0x000000020705781a */ /* 0x000fe40000000000 */
[----:B------:R-:W-:-:S02]  /*00e0*/  LEA.HI R4, R29, R16, RZ, 0x8 ;  /* 0x000000101d047211 */ /* 0x000fc400078f40ff */
[----:B------:R-:W-:Y:S02]  /*00f0*/  LOP3.LUT R13, R2, R5, RZ, 0xfc, !PT ;  /* 0x00000005020d7212 */ /* 0x000fe400078efcff */
[C---:B------:R-:W-:Y:S01]  /*0100*/  LOP3.LUT R7, R4.reuse, 0xffffff00, RZ, 0xc0, !PT ;  /* 0xffffff0004077812 */ /* 0x040fe200078ec0ff */
[----:B------:R-:W-:Y:S01]  /*0110*/  IMAD.SHL.U32 R6, R4, 0x100, RZ ;  /* 0x0000010004067824 */ /* 0x000fe200078e00ff */
[C---:B------:R-:W-:Y:S02]  /*0120*/  ISETP.GE.AND P0, PT, R13.reuse, 0x100, PT ;  /* 0x000001000d00780c */ /* 0x040fe40003f06270 */
[----:B------:R-:W-:Y:S02]  /*0130*/  CS2R R4, SRZ ;  /* 0x0000000000047805 */ /* 0x000fe4000001ff00 */
[----:B------:R-:W-:Y:S02]  /*0140*/  LOP3.LUT R9, R13, 0x4, RZ, 0xfc, !PT ;  /* 0x000000040d097812 */ /* 0x000fe400078efcff */
[----:B------:R-:W-:-:S02]  /*0150*/  LOP3.LUT R6, R6, 0xffff0000, RZ, 0xc0, !PT ;  /* 0xffff000006067812 */ /* 0x000fc400078ec0ff */
[----:B------:R-:W-:Y:S02]  /*0160*/  ISETP.GE.AND P1, PT, R9, 0x100, PT ;  /* 0x000001000900780c */ /* 0x000fe40003f26270 */
[----:B------:R-:W-:Y:S02]  /*0170*/  IADD3 R16, R6, R16, -R7 ;  /* 0x0000001006107210 */ /* 0x000fe40007ffe807 */
[----:B------:R-:W-:-:S03]  /*0180*/  CS2R R6, SRZ ;  /* 0x0000000000067805 */ /* 0x000fc6000001ff00 */
[--C-:B------:R-:W-:Y:S02]  /*0190*/  IMAD R15, R13, 0x100, R16.reuse ;  /* 0x000001000d0f7824 */ /* 0x100fe400078e0210 */
[----:B------:R-:W-:Y:S02]  /*01a0*/  IMAD R19, R9, 0x100, R16 ;  /* 0x0000010009137824 */ /* 0x000fe400078e0210 */
[----:B--2---:R-:W-:-:S05]  /*01b0*/  IMAD.WIDE R14, R15, 0x4, R24 ;  /* 0x000000040f0e7825 */ /* 0x004fca00078e0218 */
[----:B------:R1:W2:Y:S01]  /*01c0*/  @!P0 LDG.E.EL.128 R4, desc[UR6][R14.64] ;  /* 0x000000060e048981 */ /* 0x0002a2000c2e1d00 */
[----:B------:R-:W-:Y:S02]  /*01d0*/  CS2R R8, SRZ ;  /* 0x0000000000087805 */ /* 0x000fe4000001ff00 */
[----:B------:R-:W-:Y:S01]  /*01e0*/  CS2R R10, SRZ ;  /* 0x00000000000a7805 */ /* 0x000fe2000001ff00 */
[----:B------:R-:W-:-:S05]  /*01f0*/  IMAD.WIDE R18, R19, 0x4, R24 ;  /* 0x0000000413127825 */ /* 0x000fca00078e0218 */
[----:B------:R3:W4:Y:S01]  /*0200*/  @!P1 LDG.E.EL.128 R8, desc[UR6][R18.64] ;  /* 0x0000000612089981 */ /* 0x000722000c2e1d00 */
[C---:B------:R-:W-:Y:S02]  /*0210*/  LOP3.LUT R17, R13.reuse, 0x8, RZ, 0xfc, !PT ;  /* 0x000000080d117812 */ /* 0x040fe400078efcff */
[----:B-1----:R-:W-:Y:S02]  /*0220*/  CS2R R14, SRZ ;  /* 0x00000000000e7805 */ /* 0x002fe4000001ff00 */
[----:B------:R-:W-:Y:S02]  /*0230*/  LOP3.LUT R27, R13, 0xc, RZ, 0xfc, !PT ;  /* 0x0000000c0d1b7812 */ /* 0x000fe400078efcff */
[----:B------:R-:W-:Y:S02]  /*0240*/  CS2R R12, SRZ ;  /* 0x00000000000c7805 */ /* 0x000fe4000001ff00 */
[C---:B------:R-:W-:Y:S01]  /*0250*/  ISETP.GE.AND P0, PT, R17.reuse, 0x100, PT ;  /* 0x000001001100780c */ /* 0x040fe20003f06270 */
[--C-:B------:R-:W-:Y:S01]  /*0260*/  IMAD R23, R17, 0x100, R16.reuse ;  /* 0x0000010011177824 */ /* 0x100fe200078e0210 */
[C---:B------:R-:W-:Y:S01]  /*0270*/  ISETP.GE.AND P1, PT, R27.reuse, 0x100, PT ;  /* 0x000001001b00780c */ /* 0x040fe20003f26270 */
[----:B------:R-:W-:-:S02]  /*0280*/  IMAD R17, R27, 0x100, R16 ;  /* 0x000001001b117824 */ /* 0x000fc400078e0210 */
[----:B------:R-:W-:Y:S01]  /*0290*/  IMAD.WIDE R22, R23, 0x4, R24 ;  /* 0x0000000417167825 */ /* 0x000fe200078e0218 */
[----:B---3--:R-:W-:-:S03]  /*02a0*/  CS2R R18, SRZ ;  /* 0x0000000000127805 */ /* 0x008fc6000001ff00 */
[----:B------:R-:W-:-:S04]  /*02b0*/  IMAD.WIDE R24, R17, 0x4, R24 ;  /* 0x0000000411187825 */ /* 0x000fc800078e0218 */
[----:B------:R1:W3:Y:S01]  /*02c0*/  @!P0 LDG.E.EL.128 R12, desc[UR6][R22.64] ;  /* 0x00000006160c8981 */ /* 0x0002e2000c2e1d00 */
[----:B------:R-:W-:-:S06]  /*02d0*/  CS2R R16, SRZ ;  /* 0x0000000000107805 */ /* 0x000fcc000001ff00 */
[----:B------:R5:W3:Y:S01]  /*02e0*/  @!P1 LDG.E.EL.128 R16, desc[UR6][R24.64] ;  /* 0x0000000618109981 */ /* 0x000ae2000c2e1d00 */
[----:B------:R-:W5:Y:S01]  /*02f0*/  S2UR UR5, SR_CgaCtaId ;  /* 0x00000000000579c3 */ /* 0x000f620000008800 */
[----:B------:R-:W-:Y:S01]  /*0300*/  SHF.R.U32.HI R20, RZ, 0x2, R0 ;  /* 0x00000002ff147819 */ /* 0x000fe20000011600 */
[----:B------:R-:W-:Y:S01]  /*0310*/  UMOV UR4, 0x400 ;  /* 0x0000040000047882 */ /* 0x000fe20000000000 */
[----:B-1----:R-:W-:Y:S02]  /*0320*/  LOP3.LUT R22, R21, 0x3fc, RZ, 0xc0, !PT ;  /* 0x000003fc15167812 */ /* 0x002fe400078ec0ff */
[----:B------:R-:W-:-:S03]  /*0330*/  LOP3.LUT R20, R20, 0x30, RZ, 0xc0, !PT ;  /* 0x0000003014147812 */ /* 0x000fc600078ec0ff */
[----:B-----5:R-:W1:Y:S01]  /*0340*/  LDC.64 R24, c[0x0][0x220] ;  /* 0x00008800ff187b82 */ /* 0x020e620000000a00 */
[----:B0-----:R-:W-:-:S06]  /*0350*/  UPRMT UR4, UR5, 0x654, UR4 ;  /* 0x0000065405047896 */ /* 0x001fcc0008000004 */
[----:B------:R-:W-:Y:S01]  /*0360*/  VIADD R23, R20, UR4 ;  /* 0x0000000414177c36 */ /* 0x000fe20008000000 */
[----:B------:R-:W-:-:S04]  /*0370*/  LOP3.LUT R20, R0, 0xff, RZ, 0xc0, !PT ;  /* 0x000000ff00147812 */ /* 0x000fc800078ec0ff */
[----:B------:R-:W-:Y:S02]  /*0380*/  LEA R22, R22, R23, 0x2 ;  /* 0x0000001716167211 */ /* 0x000fe400078e10ff */
[----:B------:R-:W-:-:S03]  /*0390*/  LEA R20, R20, UR4, 0x2 ;  /* 0x0000000414147c11 */ /* 0x000fc6000f8e10ff */
[----:B--2---:R0:W-:Y:S01]  /*03a0*/  STS.128 [R22], R4 ;  /* 0x0000000416007388 */ /* 0x0041e20000000c00 */
[----:B------:R-:W-:Y:S01]  /*03b0*/  BAR.SYNC.DEFER_BLOCKING 0x0 ;  /* 0x0000000000007b1d */ /* 0x000fe20000010000 */
[----:B0-----:R-:W-:-:S04]  /*03c0*/  PRMT R4, R0, 0x6540, R3 ;  /* 0x0000654000047816 */ /* 0x001fc80000000003 */
[----:B------:R-:W-:-:S04]  /*03d0*/  LEA.HI R29, R29, R4, RZ, 0x8 ;  /* 0x000000041d1d7211 */ /* 0x000fc800078f40ff */
[----:B------:R-:W-:Y:S01]  /*03e0*/  LOP3.LUT R29, R29, 0xffffff00, RZ, 0xc0, !PT ;  /* 0xffffff001d1d7812 */ /* 0x000fe200078ec0ff */
[----:B------:R-:W-:Y:S04]  /*03f0*/  LDS R23, [R20] ;  /* 0x0000000014177984 */ /* 0x000fe80000000800 */
[----:B------:R-:W-:Y:S01]  /*0400*/  IMAD.IADD R29, R4, 0x1, -R29 ;  /* 0x00000001041d7824 */ /* 0x000fe200078e0a1d */
[----:B------:R-:W-:Y:S03]  /*0410*/  LDS R27, [R20+0x410] ;  /* 0x00041000141b7984 */ /* 0x000fe60000000800 */
[C---:B-1----:R-:W-:Y:S01]  /*0420*/  IMAD.WIDE R24, R29.reuse, 0x4, R24 ;  /* 0x000000041d187825 */ /* 0x042fe200078e0218 */
[----:B------:R-:W-:Y:S04]  /*0430*/  LDS R26, [R20+0x820] ;  /* 0x00082000141a7984 */ /* 0x000fe80000000800 */
[----:B------:R-:W-:Y:S01]  /*0440*/  LDS R28, [R20+0xc30] ;  /* 0x000c3000141c7984 */ /* 0x000fe20000000800 */
[----:B------:R-:W-:Y:S06]  /*0450*/  BAR.SYNC.DEFER_BLOCKING 0x0 ;  /* 0x0000000000007b1d */ /* 0x000fec0000010000 */
[----:B----4-:R0:W-:Y:S02]  /*0460*/  STS.128 [R22], R8 ;  /* 0x0000000816007388 */ /* 0x0101e40000000c00 */
[----:B------:R-:W-:Y:S08]  /*0470*/  BAR.SYNC.DEFER_BLOCKING 0x0 ;  /* 0x0000000000007b1d */ /* 0x000ff00000010000 */
[----:B0-----:R-:W0:Y:S08]  /*0480*/  LDC.64 R8, c[0x0][0x218] ;  /* 0x00008600ff087b82 */ /* 0x001e300000000a00 */
[----:B------:R-:W1:Y:S01]  /*0490*/  LDC.64 R10, c[0x0][0x228] ;  /* 0x00008a00ff0a7b82 */ /* 0x000e620000000a00 */
[----:B------:R-:W2:Y:S04]  /*04a0*/  LDS R4, [R20] ;  /* 0x0000000014047984 */ /* 0x000ea80000000800 */
[----:B------:R-:W4:Y:S04]  /*04b0*/  LDS R7, [R20+0x410] ;  /* 0x0004100014077984 */ /* 0x000f280000000800 */
[----:B------:R-:W-:Y:S04]  /*04c0*/  LDS R6, [R20+0x820] ;  /* 0x0008200014067984 */ /* 0x000fe80000000800 */
[----:B------:R-:W-:Y:S01]  /*04d0*/  LDS R5, [R20+0xc30] ;  /* 0x000c300014057984 */ /* 0x000fe20000000800 */
[----:B------:R-:W-:Y:S06]  /*04e0*/  BAR.SYNC.DEFER_BLOCKING 0x0 ;  /* 0x0000000000007b1d */ /* 0x000fec0000010000 */
[----:B---3--:R-:W-:Y:S02]  /*04f0*/  STS.128 [R22], R12 ;  /* 0x0000000c16007388 */ /* 0x008fe40000000c00 */
[----:B------:R-:W-:Y:S06]  /*0500*/  BAR.SYNC.DEFER_BLOCKING 0x0 ;  /* 0x0000000000007b1d */ /* 0x000fec0000010000 */
[----:B------:R-:W-:Y:S04]  /*0510*/  LDS R12, [R20] ;  /* 0x00000000140c7984 */ /* 0x000fe80000000800 */
[----:B------:R-:W3:Y:S04]  /*0520*/  LDS R15, [R20+0x410] ;  /* 0x00041000140f7984 */ /* 0x000ee80000000800 */
[----:B------:R-:W5:Y:S04]  /*0530*/  LDS R14, [R20+0x820] ;  /* 0x00082000140e7984 */ /* 0x000f680000000800 */
[----:B------:R-:W-:Y:S01]  /*0540*/  LDS R13, [R20+0xc30] ;  /* 0x000c3000140d7984 */ /* 0x000fe20000000800 */
[----:B------:R-:W-:Y:S06]  /*0550*/  BAR.SYNC.DEFER_BLOCKING 0x0 ;  /* 0x0000000000007b1d */ /* 0x000fec0000010000 */
[----:B------:R2:W-:Y:S02]  /*0560*/  STS.128 [R22], R16 ;  /* 0x0000001016007388 */ /* 0x0005e40000000c00 */
[----:B------:R-:W-:Y:S06]  /*0570*/  BAR.SYNC.DEFER_BLOCKING 0x0 ;  /* 0x0000000000007b1d */ /* 0x000fec0000010000 */
[----:B------:R-:W3:Y:S01]  /*0580*/  LDG.E.EL R24, desc[UR6][R24.64] ;  /* 0x0000000618187981 */ /* 0x000ee2000c2e1900 */
[----:B0-----:R-:W-:-:S03]  /*0590*/  IMAD.WIDE R8, R29, 0x4, R8 ;  /* 0x000000041d087825 */ /* 0x001fc600078e0208 */
[----:B------:R-:W-:Y:S04]  /*05a0*/  LDS R22, [R20+0xc30] ;  /* 0x000c300014167984 */ /* 0x000fe80000000800 */
[----:B------:R0:W4:Y:S01]  /*05b0*/  LDG.E.EL R25, desc[UR6][R8.64] ;  /* 0x0000000608197981 */ /* 0x000122000c2e1900 */
[----:B-1----:R-:W-:-:S06]  /*05c0*/  IMAD.WIDE R10, R29, 0x4, R10 ;  /* 0x000000041d0a7825 */ /* 0x002fcc00078e020a */
[----:B------:R1:W4:Y:S01]  /*05d0*/  LDG.E.EL R10, desc[UR6][R10.64] ;  /* 0x000000060a0a7981 */ /* 0x000322000c2e1900 */
[----:B0-----:R-:W0:Y:S02]  /*05e0*/  LDC.64 R8, c[0x0][0x230] ;  /* 0x00008c00ff087b82 */ /* 0x001e240000000a00 */
[----:B0-----:R-:W-:-:S05]  /*05f0*/  IMAD.WIDE R8, R29, 0x4, R8 ;  /* 0x000000041d087825 */ /* 0x001fca00078e0208 */
[----:B--2---:R0:W2:Y:S01]  /*0600*/  LDG.E.EL R17, desc[UR6][R8.64] ;  /* 0x0000000608117981 */ /* 0x0040a2000c2e1900 */
[----:B------:R-:W-:Y:S01]  /*0610*/  IMAD.MOV.U32 R18, RZ, RZ, 0x3e800000 ;  /* 0x3e800000ff127424 */ /* 0x000fe200078e00ff */
[----:B-1----:R-:W1:Y:S02]  /*0620*/  S2R R11, SR_TID.X ;  /* 0x00000000000b7919 */ /* 0x002e640000002100 */
[----:B0-----:R-:W0:Y:S01]  /*0630*/  LDS R8, [R20+0x410] ;  /* 0x0004100014087984 */ /* 0x001e220000000800 */
[----:B------:R-:W1:Y:S01]  /*0640*/  S2UR UR4, SR_CgaCtaId ;  /* 0x00000000000479c3 */ /* 0x000e620000008800 */
[----:B------:R-:W-:Y:S02]  /*0650*/  UMOV UR5, 0x400 ;  /* 0x0000040000057882 */ /* 0x000fe40000000000 */
[----:B-1----:R-:W-:Y:S01]  /*0660*/  UPRMT UR4, UR4, 0x654, UR5 ;  /* 0x0000065404047896 */ /* 0x002fe20008000005 */
[----:B------:R-:W-:-:S04]  /*0670*/  SHF.R.U32.HI R0, RZ, 0x2, R0 ;  /* 0x00000002ff007819 */ /* 0x000fc80000011600 */
[----:B------:R-:W-:Y:S02]  /*0680*/  SGXT.U32 R0, R0, 0x6 ;  /* 0x000000060000781a */ /* 0x000fe40000000000 */
[----:B------:R-:W-:Y:S01]  /*0690*/  LOP3.LUT R2, R2, 0xc, R21, 0xf8, !PT ;  /* 0x0000000c02027812 */ /* 0x000fe200078ef815 */
[----:B---3--:R-:W-:-:S04]  /*06a0*/  FADD R16, R24, 9.9999997473787516356e-06 ;  /* 0x3727c5ac18107421 */ /* 0x008fc80000000000 */
[----:B------:R1:W3:Y:S02]  /*06b0*/  MUFU.SQRT R19, R16 ;  /* 0x0000001000137308 */ /* 0x0002e40000002000 */
[----:B-1----:R-:W1:Y:S01]  /*06c0*/  LDS R16, [R20+0x820] ;  /* 0x0008200014107984 */ /* 0x002e620000000800 */
[C---:B---3--:R-:W-:Y:S02]  /*06d0*/  FSETP.GT.AND P0, PT, R19.reuse, 8.50705917302346158658e+37, PT ;  /* 0x7e8000001300780b */ /* 0x048fe40003f04000 */
[----:B------:R-:W-:-:S11]  /*06e0*/  FSETP.GEU.AND P1, PT, R19, 1.175494350822287508e-38, PT ;  /* 0x008000001300780b */ /* 0x000fd60003f2e000 */
[----:B------:R-:W-:-:S04]  /*06f0*/  @P0 FMUL R19, R19, 0.25 ;  /* 0x3e80000013130820 */ /* 0x000fc80000400000 */
[----:B------:R-:W-:Y:S01]  /*0700*/  @!P1 FMUL R19, R19, 16777216 ;  /* 0x4b80000013139820 */ /* 0x000fe20000400000 */
[----:B------:R-:W-:-:S05]  /*0710*/  FSEL R18, R18, 1, P0 ;  /* 0x3f80000012127808 */ /* 0x000fca0000000000 */
[----:B------:R-:W3:Y:S01]  /*0720*/  MUFU.RCP R19, R19 ;  /* 0x0000001300137308 */ /* 0x000ee20000001000 */
[----:B------:R-:W-:-:S04]  /*0730*/  @!P1 FMUL R18, R18, 16777216 ;  /* 0x4b80000012129820 */ /* 0x000fc80000400000 */
[----:B---3--:R-:W-:Y:S02]  /*0740*/  FMUL R9, R19, R18 ;  /* 0x0000001213097220 */ /* 0x008fe40000400000 */
[----:B------:R3:W1:Y:S01]  /*0750*/  LDS R18, [R20] ;  /* 0x0000000014127984 */ /* 0x0006620000000800 */
[--C-:B----4-:R-:W-:Y:S01]  /*0760*/  FADD R4, R4, -R25.reuse ;  /* 0x8000001904047221 */ /* 0x110fe20000000000 */
[--C-:B------:R-:W-:Y:S01]  /*0770*/  FADD R7, R7, -R25.reuse ;  /* 0x8000001907077221 */ /* 0x100fe20000000000 */
[--C-:B------:R-:W-:Y:S01]  /*0780*/  FADD R27, R27, -R25.reuse ;  /* 0x800000191b1b7221 */ /* 0x100fe20000000000 */
[--C-:B------:R-:W-:Y:S01]  /*0790*/  FADD R26, R26, -R25.reuse ;  /* 0x800000191a1a7221 */ /* 0x100fe20000000000 */
[C---:B------:R-:W-:Y:S01]  /*07a0*/  FMUL R4, R9.reuse, R4 ;  /* 0x0000000409047220 */ /* 0x040fe20000400000 */
[----:B------:R-:W-:Y:S01]  /*07b0*/  FMUL R7, R9, R7 ;  /* 0x0000000709077220 */ /* 0x000fe20000400000 */
[--C-:B------:R-:W-:Y:S01]  /*07c0*/  FADD R28, R28, -R25.reuse ;  /* 0x800000191c1c7221 */ /* 0x100fe20000000000 */
[--C-:B---3--:R-:W-:Y:S01]  /*07d0*/  FADD R20, R15, -R25.reuse ;  /* 0x800000190f147221 */ /* 0x108fe20000000000 */
[----:B-----5:R-:W-:Y:S01]  /*07e0*/  FADD R14, R14, -R25 ;  /* 0x800000190e0e7221 */ /* 0x020fe20000000000 */
[----:B------:R-:W-:-:S02]  /*07f0*/  IMAD.SHL.U32 R15, R11, 0x10, RZ ;  /* 0x000000100b0f7824 */ /* 0x000fc400078e00ff */
[C---:B------:R-:W-:Y:S01]  /*0800*/  FMUL R27, R9.reuse, R27 ;  /* 0x0000001b091b7220 */ /* 0x040fe20000400000 */
[C-C-:B--2---:R-:W-:Y:S01]  /*0810*/  FFMA R4, R10.reuse, R4, R17.reuse ;  /* 0x000000040a047223 */ /* 0x144fe20000000011 */
[----:B------:R-:W-:Y:S01]  /*0820*/  FFMA R7, R10, R7, R17 ;  /* 0x000000070a077223 */ /* 0x000fe20000000011 */
[--C-:B------:R-:W-:Y:S01]  /*0830*/  FADD R6, R6, -R25.reuse ;  /* 0x8000001906067221 */ /* 0x100fe20000000000 */
[C---:B------:R-:W-:Y:S01]  /*0840*/  FMUL R14, R9.reuse, R14 ;  /* 0x0000000e090e7220 */ /* 0x040fe20000400000 */
[C---:B------:R-:W-:Y:S01]  /*0850*/  FMUL R20, R9.reuse, R20 ;  /* 0x0000001409147220 */ /* 0x040fe20000400000 */
[C---:B------:R-:W-:Y:S01]  /*0860*/  FMUL R28, R9.reuse, R28 ;  /* 0x0000001c091c7220 */ /* 0x040fe20000400000 */
[----:B------:R-:W-:Y:S01]  /*0870*/  FMUL R26, R9, R26 ;  /* 0x0000001a091a7220 */ /* 0x000fe20000400000 */
[--C-:B------:R-:W-:Y:S01]  /*0880*/  FADD R5, R5, -R25.reuse ;  /* 0x8000001905057221 */ /* 0x100fe20000000000 */
[--C-:B------:R-:W-:Y:S01]  /*0890*/  FADD R12, R12, -R25.reuse ;  /* 0x800000190c0c7221 */ /* 0x100fe20000000000 */
[--C-:B0-----:R-:W-:Y:S01]  /*08a0*/  FADD R8, R8, -R25.reuse ;  /* 0x8000001908087221 */ /* 0x101fe20000000000 */
[--C-:B-1----:R-:W-:Y:S01]  /*08b0*/  FADD R16, R16, -R25.reuse ;  /* 0x8000001910107221 */ /* 0x102fe20000000000 */
[--C-:B------:R-:W-:Y:S01]  /*08c0*/  FADD R24, R23, -R25.reuse ;  /* 0x8000001917187221 */ /* 0x100fe20000000000 */
[--C-:B------:R-:W-:Y:S01]  /*08d0*/  FADD R13, R13, -R25.reuse ;  /* 0x800000190d0d7221 */ /* 0x100fe20000000000 */
[----:B------:R-:W-:Y:S01]  /*08e0*/  FADD R22, R22, -R25 ;  /* 0x8000001916167221 */ /* 0x000fe20000000000 */
[----:B------:R-:W-:Y:S01]  /*08f0*/  LOP3.LUT R15, R15, 0xff0, RZ, 0xc0, !PT ;  /* 0x00000ff00f0f7812 */ /* 0x000fe200078ec0ff */
[C-C-:B------:R-:W-:Y:S01]  /*0900*/  FFMA R27, R10.reuse, R27, R17.reuse ;  /* 0x0000001b0a1b7223 */ /* 0x140fe20000000011 */
[C---:B------:R-:W-:Y:S01]  /*0910*/  FMUL R6, R9.reuse, R6 ;  /* 0x0000000609067220 */ /* 0x040fe20000400000 */
[C-C-:B------:R-:W-:Y:S01]  /*0920*/  FFMA R26, R10.reuse, R26, R17.reuse ;  /* 0x0000001a0a1a7223 */ /* 0x140fe20000000011 */
[C-C-:B------:R-:W-:Y:S01]  /*0930*/  FFMA R28, R10.reuse, R28, R17.reuse ;  /* 0x0000001c0a1c7223 */ /* 0x140fe20000000011 */
[C-C-:B------:R-:W-:Y:S01]  /*0940*/  FFMA R20, R10.reuse, R20, R17.reuse ;  /* 0x000000140a147223 */ /* 0x140fe20000000011 */
[----:B------:R-:W-:Y:S01]  /*0950*/  FFMA R14, R10, R14, R17 ;  /* 0x0000000e0a0e7223 */ /* 0x000fe20000000011 */
[----:B------:R-:W-:Y:S01]  /*0960*/  FSETP.GEU.AND P1, PT, R4, RZ, PT ;  /* 0x000000ff0400720b */ /* 0x000fe20003f2e000 */
[----:B------:R-:W-:Y:S01]  /*0970*/  FMUL R12, R9, R12 ;  /* 0x0000000c090c7220 */ /* 0x000fe20000400000 */
[----:B------:R-:W-:Y:S01]  /*0980*/  FSETP.GEU.AND P0, PT, R7, RZ, PT ;  /* 0x000000ff0700720b */ /* 0x000fe20003f0e000 */
[C---:B------:R-:W-:Y:S01]  /*0990*/  FMUL R5, R9.reuse, R5 ;  /* 0x0000000509057220 */ /* 0x040fe20000400000 */
[C---:B------:R-:W-:Y:S01]  /*09a0*/  FMUL R8, R9.reuse, R8 ;  /* 0x0000000809087220 */ /* 0x040fe20000400000 */
[----:B------:R-:W-:Y:S01]  /*09b0*/  FADD R18, R18, -R25 ;  /* 0x8000001912127221 */ /* 0x000fe20000000000 */
[C---:B------:R-:W-:Y:S01]  /*09c0*/  FMUL R16, R9.reuse, R16 ;  /* 0x0000001009107220 */ /* 0x040fe20000400000 */
[C---:B------:R-:W-:Y:S01]  /*09d0*/  FMUL R13, R9.reuse, R13 ;  /* 0x0000000d090d7220 */ /* 0x040fe20000400000 */
[C---:B------:R-:W-:Y:S01]  /*09e0*/  FMUL R24, R9.reuse, R24 ;  /* 0x0000001809187220 */ /* 0x040fe20000400000 */
[C---:B------:R-:W-:Y:S01]  /*09f0*/  FMUL R18, R9.reuse, R18 ;  /* 0x0000001209127220 */ /* 0x040fe20000400000 */
[----:B------:R-:W-:Y:S01]  /*0a00*/  FMUL R22, R9, R22 ;  /* 0x0000001609167220 */ /* 0x000fe20000400000 */
[----:B------:R-:W-:Y:S01]  /*0a10*/  LEA.HI R9, R15, UR4, RZ, 0x1e ;  /* 0x000000040f097c11 */ /* 0x000fe2000f8ff0ff */
[C-C-:B------:R-:W-:Y:S01]  /*0a20*/  FFMA R6, R10.reuse, R6, R17.reuse ;  /* 0x000000060a067223 */ /* 0x140fe20000000011 */
[----:B------:R-:W-:Y:S01]  /*0a30*/  FSETP.GEU.AND P4, PT, R27, RZ, PT ;  /* 0x000000ff1b00720b */ /* 0x000fe20003f8e000 */
[--C-:B------:R-:W-:Y:S01]  /*0a40*/  FFMA R5, R10, R5, R17.reuse ;  /* 0x000000050a057223 */ /* 0x100fe20000000011 */
[----:B------:R-:W-:Y:S01]  /*0a50*/  FSEL R4, R4, RZ, P1 ;  /* 0x000000ff04047208 */ /* 0x000fe20000800000 */
[C-C-:B------:R-:W-:Y:S01]  /*0a60*/  FFMA R12, R10.reuse, R12, R17.reuse ;  /* 0x0000000c0a0c7223 */ /* 0x140fe20000000011 */
[----:B------:R-:W-:Y:S01]  /*0a70*/  FSEL R7, R7, RZ, P0 ;  /* 0x000000ff07077208 */ /* 0x000fe20000000000 */
[C-C-:B------:R-:W-:Y:S01]  /*0a80*/  FFMA R8, R10.reuse, R8, R17.reuse ;  /* 0x000000080a087223 */ /* 0x140fe20000000011 */
[----:B------:R-:W-:Y:S01]  /*0a90*/  FFMA R16, R10, R16, R17 ;  /* 0x000000100a107223 */ /* 0x000fe20000000011 */
[----:B------:R-:W-:-:S02]  /*0aa0*/  FSETP.GEU.AND P3, PT, R26, RZ, PT ;  /* 0x000000ff1a00720b */ /* 0x000fc40003f6e000 */
[----:B------:R-:W-:Y:S02]  /*0ab0*/  FSETP.GEU.AND P2, PT, R28, RZ, PT ;  /* 0x000000ff1c00720b */ /* 0x000fe40003f4e000 */
[----:B------:R-:W-:Y:S02]  /*0ac0*/  FSETP.GEU.AND P1, PT, R20, RZ, PT ;  /* 0x000000ff1400720b */ /* 0x000fe40003f2e000 */
[----:B------:R-:W-:Y:S01]  /*0ad0*/  FSETP.GEU.AND P0, PT, R14, RZ, PT ;  /* 0x000000ff0e00720b */ /* 0x000fe20003f0e000 */
[C-C-:B------:R-:W-:Y:S01]  /*0ae0*/  FFMA R24, R10.reuse, R24, R17.reuse ;  /* 0x000000180a187223 */ /* 0x140fe20000000011 */
[C-C-:B------:R-:W-:Y:S01]  /*0af0*/  FFMA R13, R10.reuse, R13, R17.reuse ;  /* 0x0000000d0a0d7223 */ /* 0x140fe20000000011 */
[C-C-:B------:R-:W-:Y:S01]  /*0b00*/  FFMA R18, R10.reuse, R18, R17.reuse ;  /* 0x000000120a127223 */ /* 0x140fe20000000011 */
[----:B------:R-:W-:Y:S01]  /*0b10*/  FFMA R22, R10, R22, R17 ;  /* 0x000000160a167223 */ /* 0x000fe20000000011 */
[----:B------:R-:W-:Y:S01]  /*0b20*/  IMAD R15, R15, 0x4, R9 ;  /* 0x000000040f0f7824 */ /* 0x000fe200078e0209 */
[----:B------:R-:W-:Y:S01]  /*0b30*/  BAR.SYNC.DEFER_BLOCKING 0x0 ;  /* 0x0000000000007b1d */ /* 0x000fe20000010000 */
[----:B------:R-:W-:-:S02]  /*0b40*/  FSEL R10, R27, RZ, P4 ;  /* 0x000000ff1b0a7208 */ /* 0x000fc40002000000 */
[----:B------:R-:W-:Y:S02]  /*0b50*/  FSEL R26, R26, RZ, P3 ;  /* 0x000000ff1a1a7208 */ /* 0x000fe40001800000 */
[----:B------:R-:W-:Y:S02]  /*0b60*/  FSEL R28, R28, RZ, P2 ;  /* 0x000000ff1c1c7208 */ /* 0x000fe40001000000 */
[----:B------:R-:W-:Y:S02]  /*0b70*/  FSETP.GEU.AND P4, PT, R6, RZ, PT ;  /* 0x000000ff0600720b */ /* 0x000fe40003f8e000 */
[----:B------:R-:W-:Y:S02]  /*0b80*/  FSEL R20, R20, RZ, P1 ;  /* 0x000000ff14147208 */ /* 0x000fe40000800000 */
[----:B------:R-:W-:Y:S02]  /*0b90*/  FSEL R14, R14, RZ, P0 ;  /* 0x000000ff0e0e7208 */ /* 0x000fe40000000000 */
[----:B------:R-:W-:-:S02]  /*0ba0*/  FSETP.GEU.AND P3, PT, R5, RZ, PT ;  /* 0x000000ff0500720b */ /* 0x000fc40003f6e000 */
[----:B------:R-:W-:Y:S02]  /*0bb0*/  FSETP.GEU.AND P2, PT, R12, RZ, PT ;  /* 0x000000ff0c00720b */ /* 0x000fe40003f4e000 */
[----:B------:R-:W-:Y:S02]  /*0bc0*/  FSETP.GEU.AND P0, PT, R16, RZ, PT ;  /* 0x000000ff1000720b */ /* 0x000fe40003f0e000 */
[----:B------:R-:W-:Y:S02]  /*0bd0*/  FSETP.GEU.AND P1, PT, R8, RZ, PT ;  /* 0x000000ff0800720b */ /* 0x000fe40003f2e000 */
[----:B------:R-:W-:Y:S02]  /*0be0*/  FSEL R6, R6, RZ, P4 ;  /* 0x000000ff06067208 */ /* 0x000fe40002000000 */
[----:B------:R-:W-:Y:S01]  /*0bf0*/  FSEL R12, R12, RZ, P2 ;  /* 0x000000ff0c0c7208 */ /* 0x000fe20001000000 */
[----:B------:R0:W-:Y:S01]  /*0c00*/  STS [R15+0x4], R10 ;  /* 0x0000040a0f007388 */ /* 0x0001e20000000800 */
[----:B------:R-:W-:-:S02]  /*0c10*/  FSEL R16, R16, RZ, P0 ;  /* 0x000000ff10107208 */ /* 0x000fc40000000000 */
[----:B------:R-:W-:Y:S02]  /*0c20*/  FSEL R8, R8, RZ, P1 ;  /* 0x000000ff08087208 */ /* 0x000fe40000800000 */
[----:B------:R-:W-:Y:S02]  /*0c30*/  FSETP.GEU.AND P2, PT, R18, RZ, PT ;  /* 0x000000ff1200720b */ /* 0x000fe40003f4e000 */
[----:B------:R-:W-:Y:S02]  /*0c40*/  FSETP.GEU.AND P1, PT, R24, RZ, PT ;  /* 0x000000ff1800720b */ /* 0x000fe40003f2e000 */
[----:B------:R-:W-:Y:S02]  /*0c50*/  FSETP.GEU.AND P0, PT, R22, RZ, PT ;  /* 0x000000ff1600720b */ /* 0x000fe40003f0e000 */
[----:B0-----:R-:W-:Y:S02]  /*0c60*/  FSEL R10, R5, RZ, P3 ;  /* 0x000000ff050a7208 */ /* 0x001fe40001800000 */
[----:B------:R-:W-:Y:S01]  /*0c70*/  FSETP.GEU.AND P3, PT, R13, RZ, PT ;  /* 0x000000ff0d00720b */ /* 0x000fe20003f6e000 */
[----:B------:R0:W-:Y:S01]  /*0c80*/  STS [R15+0x10], R4 ;  /* 0x000010040f007388 */ /* 0x0001e20000000800 */
[----:B------:R-:W-:Y:S01]  /*0c90*/  IMAD.SHL.U32 R5, R11, 0x4, RZ ;  /* 0x000000040b057824 */ /* 0x000fe200078e00ff */
[----:B------:R-:W-:-:S02]  /*0ca0*/  FSEL R24, R24, RZ, P1 ;  /* 0x000000ff18187208 */ /* 0x000fc40000800000 */
[----:B------:R1:W-:Y:S01]  /*0cb0*/  STS [R15+0x18], R6 ;  /* 0x000018060f007388 */ /* 0x0003e20000000800 */
[----:B------:R-:W-:Y:S02]  /*0cc0*/  FSEL R22, R22, RZ, P0 ;  /* 0x000000ff16167208 */ /* 0x000fe40000000000 */
[----:B0-----:R-:W-:Y:S02]  /*0cd0*/  FSEL R4, R13, RZ, P3 ;  /* 0x000000ff0d047208 */ /* 0x001fe40001800000 */
[----:B-1----:R-:W-:Y:S01]  /*0ce0*/  FSEL R6, R18, RZ, P2 ;  /* 0x000000ff12067208 */ /* 0x002fe20001000000 */
[----:B------:R-:W-:Y:S01]  /*0cf0*/  STS [R15+0x8], R26 ;  /* 0x0000081a0f007388 */ /* 0x000fe20000000800 */
[----:B------:R-:W-:-:S03]  /*0d00*/  LOP3.LUT R18, R5, 0x3fc, RZ, 0xc0, !PT ;  /* 0x000003fc05127812 */ /* 0x000fc600078ec0ff */
[----:B------:R-:W-:Y:S04]  /*0d10*/  STS [R15+0xc], R28 ;  /* 0x00000c1c0f007388 */ /* 0x000fe80000000800 */
[----:B------:R-:W-:Y:S04]  /*0d20*/  STS [R15+0x14], R7 ;  /* 0x000014070f007388 */ /* 0x000fe80000000800 */
[----:B------:R-:W-:Y:S04]  /*0d30*/  STS [R15+0x1c], R10 ;  /* 0x00001c0a0f007388 */ /* 0x000fe80000000800 */
[----:B------:R-:W-:Y:S04]  /*0d40*/  STS [R15+0x20], R12 ;  /* 0x0000200c0f007388 */ /* 0x000fe80000000800 */
[----:B------:R-:W-:Y:S04]  /*0d50*/  STS [R15+0x24], R20 ;  /* 0x000024140f007388 */ /* 0x000fe80000000800 */
[----:B------:R-:W-:Y:S04]  /*0d60*/  STS [R15+0x28], R14 ;  /* 0x0000280e0f007388 */ /* 0x000fe80000000800 */
[----:B------:R-:W-:Y:S04]  /*0d70*/  STS [R15+0x2c], R4 ;  /* 0x00002c040f007388 */ /* 0x000fe80000000800 */
[----:B------:R0:W-:Y:S04]  /*0d80*/  STS [R15+0x38], R16 ;  /* 0x000038100f007388 */ /* 0x0001e80000000800 */
[----:B------:R-:W-:Y:S04]  /*0d90*/  STS [R15+0x34], R8 ;  /* 0x000034080f007388 */ /* 0x000fe80000000800 */
[----:B------:R-:W-:Y:S04]  /*0da0*/  STS [R15+0x30], R6 ;  /* 0x000030060f007388 */ /* 0x000fe80000000800 */
[----:B------:R-:W-:Y:S04]  /*0db0*/  STS [R15], R24 ;  /* 0x000000180f007388 */ /* 0x000fe80000000800 */
[----:B------:R-:W-:Y:S01]  /*0dc0*/  STS [R15+0x3c], R22 ;  /* 0x00003c160f007388 */ /* 0x000fe20000000800 */
[C---:B------:R-:W-:Y:S01]  /*0dd0*/  LOP3.LUT R5, R18.reuse, 0x400, RZ, 0xfc, !PT ;  /* 0x0000040012057812 */ /* 0x040fe200078efcff */
[----:B0-----:R-:W0:Y:S01]  /*0de0*/  LDC.64 R16, c[0x0][0x238] ;  /* 0x00008e00ff107b82 */ /* 0x001e220000000a00 */
[----:B------:R-:W-:-:S02]  /*0df0*/  LOP3.LUT R7, R18, 0x800, RZ, 0xfc, !PT ;  /* 0x0000080012077812 */ /* 0x000fc400078efcff */
[----:B------:R-:W-:Y:S02]  /*0e00*/  SHF.R.U32.HI R5, RZ, 0x2, R5 ;  /* 0x00000002ff057819 */ /* 0x000fe40000011605 */
[----:B------:R-:W-:Y:S02]  /*0e10*/  SHF.R.U32.HI R7, RZ, 0x2, R7 ;  /* 0x00000002ff077819 */ /* 0x000fe40000011607 */
[----:B------:R-:W-:Y:S02]  /*0e20*/  LOP3.LUT R11, R11, 0xfc, RZ, 0xc0, !PT ;  /* 0x000000fc0b0b7812 */ /* 0x000fe400078ec0ff */
[----:B------:R-:W-:Y:S02]  /*0e30*/  LOP3.LUT R5, R5, 0x1fc, RZ, 0xc0, !PT ;  /* 0x000001fc05057812 */ /* 0x000fe400078ec0ff */
[----:B------:R-:W-:Y:S01]  /*0e40*/  LOP3.LUT R7, R7, 0x2fc, RZ, 0xc0, !PT ;  /* 0x000002fc07077812 */ /* 0x000fe200078ec0ff */
[----:B------:R-:W-:Y:S01]  /*0e50*/  VIADD R11, R11, UR4 ;  /* 0x000000040b0b7c36 */ /* 0x000fe20008000000 */
[----:B------:R-:W-:-:S03]  /*0e60*/  IADD3 R5, R5, UR4, RZ ;  /* 0x0000000405057c10 */ /* 0x000fc6000fffe0ff */
[----:B------:R-:W-:Y:S02]  /*0e70*/  VIADD R7, R7, UR4 ;  /* 0x0000000407077c36 */ /* 0x000fe40008000000 */
[C---:B------:R-:W-:Y:S01]  /*0e80*/  IMAD R19, R18.reuse, 0x4, R11 ;  /* 0x0000000412137824 */ /* 0x040fe200078e020b */
[----:B------:R-:W-:Y:S01]  /*0e90*/  BAR.SYNC.DEFER_BLOCKING 0x0 ;  /* 0x0000000000007b1d */ /* 0x000fe20000010000 */
[C---:B------:R-:W-:Y:S02]  /*0ea0*/  IMAD R20, R18.reuse, 0x4, R5 ;  /* 0x0000000412147824 */ /* 0x040fe400078e0205 */
[----:B------:R-:W-:-:S03]  /*0eb0*/  IMAD R23, R18, 0x4, R7 ;  /* 0x0000000412177824 */ /* 0x000fc600078e0207 */
[----:B------:R-:W-:Y:S04]  /*0ec0*/  LDS R4, [R19] ;  /* 0x0000000013047984 */ /* 0x000fe80000000800 */
[----:B------:R-:W-:Y:S04]  /*0ed0*/  LDS R5, [R19+0x4] ;  /* 0x0000040013057984 */ /* 0x000fe80000000800 */
[----:B------:R-:W-:Y:S04]  /*0ee0*/  LDS R6, [R19+0x8] ;  /* 0x0000080013067984 */ /* 0x000fe80000000800 */
[----:B------:R1:W2:Y:S04]  /*0ef0*/  LDS R7, [R19+0xc] ;  /* 0x00000c0013077984 */ /* 0x0002a80000000800 */
[----:B------:R-:W-:Y:S04]  /*0f00*/  LDS R8, [R20+0x1000] ;  /* 0x0010000014087984 */ /* 0x000fe80000000800 */
[----:B------:R-:W-:Y:S04]  /*0f10*/  LDS R9, [R20+0x1004] ;  /* 0x0010040014097984 */ /* 0x000fe80000000800 */
[----:B------:R-:W-:Y:S04]  /*0f20*/  LDS R10, [R20+0x1008] ;  /* 0x00100800140a7984 */ /* 0x000fe80000000800 */
[----:B------:R-:W3:Y:S04]  /*0f30*/  LDS R11, [R20+0x100c] ;  /* 0x00100c00140b7984 */ /* 0x000ee80000000800 */
[----:B------:R-:W-:Y:S04]  /*0f40*/  LDS R12, [R23+0x2000] ;  /* 0x00200000170c7984 */ /* 0x000fe80000000800 */
[----:B------:R-:W-:Y:S04]  /*0f50*/  LDS R13, [R23+0x2004] ;  /* 0x00200400170d7984 */ /* 0x000fe80000000800 */
[----:B------:R-:W-:Y:S04]  /*0f60*/  LDS R14, [R23+0x2008] ;  /* 0x00200800170e7984 */ /* 0x000fe80000000800 */
[----:B------:R4:W5:Y:S01]  /*0f70*/  LDS R15, [R23+0x200c] ;  /* 0x00200c00170f7984 */ /* 0x0009620000000800 */
[----:B-1----:R-:W-:-:S02]  /*0f80*/  PRMT R19, R0, 0x6540, R3 ;  /* 0x0000654000137816 */ /* 0x002fc40000000003 */
[----:B------:R-:W-:Y:S02]  /*0f90*/  LOP3.LUT R21, R18, 0xc00, RZ, 0xfc, !PT ;  /* 0x00000c0012157812 */ /* 0x000fe400078efcff */
[----:B------:R-:W-:Y:S01]  /*0fa0*/  ISETP.GE.AND P0, PT, R2, 0x100, PT ;  /* 0x000001000200780c */ /* 0x000fe20003f06270 */
[----:B------:R-:W-:Y:S01]  /*0fb0*/  IMAD R19, R19, 0x100, R2 ;  /* 0x0000010013137824 */ /* 0x000fe200078e0202 */
[----:B------:R-:W-:-:S04]  /*0fc0*/  SHF.R.U32.HI R21, RZ, 0x2, R21 ;  /* 0x00000002ff157819 */ /* 0x000fc80000011615 */
[----:B------:R-:W-:Y:S02]  /*0fd0*/  LOP3.LUT R0, R21, 0x3fc, RZ, 0xc0, !PT ;  /* 0x000003fc15007812 */ /* 0x000fe400078ec0ff */
[----:B------:R-:W-:Y:S01]  /*0fe0*/  IADD3 R21, R19, 0x4000, RZ ;  /* 0x0000400013157810 */ /* 0x000fe20007ffe0ff */
[C---:B----4-:R-:W-:Y:S02]  /*0ff0*/  VIADD R23, R19.reuse, 0x8000 ;  /* 0x0000800013177836 */ /* 0x050fe40000000000 */
[----:B0-----:R-:W-:-:S04]  /*1000*/  IMAD.WIDE R2, R19, 0x4, R16 ;  /* 0x0000000413027825 */ /* 0x001fc800078e0210 */
[--C-:B------:R-:W-:Y:S01]  /*1010*/  IMAD.WIDE R20, R21, 0x4, R16.reuse ;  /* 0x0000000415147825 */ /* 0x100fe200078e0210 */
[----:B--2---:R0:W-:Y:S03]  /*1020*/  @!P0 STG.E.128 desc[UR6][R2.64], R4 ;  /* 0x0000000402008986 */ /* 0x0041e6000c101d06 */
[----:B------:R-:W-:Y:S01]  /*1030*/  IMAD.WIDE R22, R23, 0x4, R16 ;  /* 0x0000000417167825 */ /* 0x000fe200078e0210 */
[----:B---3--:R0:W-:Y:S03]  /*1040*/  @!P0 STG.E.128 desc[UR6][R20.64], R8 ;  /* 0x0000000814008986 */ /* 0x0081e6000c101d06 */
[----:B------:R-:W-:-:S04]  /*1050*/  VIADD R25, R0, UR4 ;  /* 0x0000000400197c36 */ /* 0x000fc80008000000 */
[----:B------:R-:W-:Y:S01]  /*1060*/  IMAD R25, R18, 0x4, R25 ;  /* 0x0000000412197824 */ /* 0x000fe200078e0219 */
[----:B-----5:R0:W-:Y:S02]  /*1070*/  @!P0 STG.E.128 desc[UR6][R22.64], R12 ;  /* 0x0000000c16008986 */ /* 0x0201e4000c101d06 */
[----:B0-----:R-:W-:Y:S05]  /*1080*/  @P0 EXIT ;  /* 0x000000000000094d */ /* 0x001fea0003800000 */
[----:B0-----:R-:W-:Y:S01]  /*1090*/  LDS R4, [R25+0x3000] ;  /* 0x0030000019047984 */ /* 0x001fe20000000800 */
[----:B------:R-:W-:-:S03]  /*10a0*/  VIADD R19, R19, 0xc000 ;  /* 0x0000c00013137836 */ /* 0x000fc60000000000 */
[----:B------:R-:W-:Y:S01]  /*10b0*/  LDS R5, [R25+0x3004] ;  /* 0x0030040019057984 */ /* 0x000fe20000000800 */
[----:B------:R-:W-:-:S03]  /*10c0*/  IMAD.WIDE R16, R19, 0x4, R16 ;  /* 0x0000000413107825 */ /* 0x000fc600078e0210 */
[----:B------:R-:W-:Y:S04]  /*10d0*/  LDS R6, [R25+0x3008] ;  /* 0x0030080019067984 */ /* 0x000fe80000000800 */
[----:B------:R-:W0:Y:S04]  /*10e0*/  LDS R7, [R25+0x300c] ;  /* 0x00300c0019077984 */ /* 0x000e280000000800 */
[----:B0-----:R-:W-:Y:S01]  /*10f0*/  STG.E.128 desc[UR6][R16.64], R4 ;  /* 0x0000000410007986 */ /* 0x001fe2000c101d06 */
[----:B------:R-:W-:Y:S05]  /*1100*/  EXIT ;  /* 0x000000000000794d */ /* 0x000fea0003800000 */
.L_x_0:
[----:B------:R-:W-:-:S00]  /*1110*/  BRA `(.L_x_0) ;  /* 0xfffffffc00fc7947 */ /* 0x000fc0000383ffff */
[----:B------:R-:W-:-:S00]  /*1120*/  NOP ;  /* 0x0000000000007918 */ /* 0x000fc00000000000 */
        /* <DEDUP_REMOVED lines=13> */
.L_x_1:


//--------------------- .nv.global.init           --------------------------
	.section	.nv.global.init,"aw",@progbits
.nv.global.init:
	.type		_$_str,@object
	.size		_$_str,(_$_str_$_2 - _$_str)
_$_str:
        /*0000*/ 	.byte	0x5f, 0x5f, 0x43, 0x55, 0x44, 0x41, 0x5f, 0x46, 0x54, 0x5a, 0x00
	.type		_$_str_$_2,@object
	.size		_$_str_$_2,(.L_1 - _$_str_$_2)
_$_str_$_2:
        /*000b*/ 	.byte	0x5f, 0x5f, 0x43, 0x55, 0x44, 0x41, 0x5f, 0x50, 0x52, 0x45, 0x43, 0x5f, 0x53, 0x51, 0x52, 0x54
        /*001b*/ 	.byte	0x00
.L_1:


//--------------------- .nv.shared.triton_poi_fused__native_batch_norm_legit_no_training_relu_19 --------------------------
	.section	.nv.shared.triton_poi_fused__native_batch_norm_legit_no_training_relu_19,"aw",@nobits
	.sectionflags	@""
	.align	16
	.zero		1024


//--------------------- .nv.constant0.triton_poi_fused__native_batch_norm_legit_no_training_relu_19 --------------------------
	.section	.nv.constant0.triton_poi_fused__native_batch_norm_legit_no_training_relu_19,"a",@progbits
	.sectionflags	@""
	.align	4
.nv.constant0.triton_poi_fused__native_batch_norm_legit_no_training_relu_19:
	.zero		584
